//
// Generated by NVIDIA NVVM Compiler
//
// Compiler Build ID: CL-36424714
// Cuda compilation tools, release 13.0, V13.0.88
// Based on NVVM 20.0.0
//

.version 9.0
.target sm_100
.address_size 64

	// .globl	_Z12simpleKernelPii

.visible .entry _Z12simpleKernelPii(
	.param .u64 .ptr .align 1 _Z12simpleKernelPii_param_0,
	.param .u32 _Z12simpleKernelPii_param_1
)
{
	.reg .pred 	%p<2>;
	.reg .b32 	%r<7>;
	.reg .b64 	%rd<5>;

	ld.param.u64 	%rd1, [_Z12simpleKernelPii_param_0];
	ld.param.u32 	%r4, [_Z12simpleKernelPii_param_1];
	mov.u32 	%r1, %tid.x;
	mov.u32 	%r2, %ctaid.x;
	mov.u32 	%r5, %ntid.x;
	mad.lo.s32 	%r3, %r2, %r5, %r1;
	setp.gt.s32 	%p1, %r3, 15;
	@%p1 bra 	$L__BB0_2;
	cvta.to.global.u64 	%rd2, %rd1;
	mad.lo.s32 	%r6, %r4, %r1, %r2;
	mul.wide.s32 	%rd3, %r3, 4;
	add.s64 	%rd4, %rd2, %rd3;
	st.global.u32 	[%rd4], %r6;
$L__BB0_2:
	ret;

}


// ===== COMPILED SASS (sm_100) =====

	.target	sm_100

	.elftype	@"ET_EXEC"


//--------------------- .note.nv.tkinfo           --------------------------
	.section	.note.nv.tkinfo,"",@"SHT_NOTE"
	.sectionflags	@"SHF_NOTE_NV_TKINFO"
	.tkinfo
        /*0018*/ 	.word	0x00000002
        /*0030*/ 	.string	""
        /*0030*/ 	.string	"ptxas"
        /*0030*/ 	.string	"Cuda compilation tools, release 13.0, V13.0.88"
        /*0030*/ 	.string	"Build cuda_13.0.r13.0/compiler.36424714_0"
        /*0030*/ 	.string	"-arch sm_100 -m 64 "



//--------------------- .note.nv.cuinfo           --------------------------
	.section	.note.nv.cuinfo,"",@"SHT_NOTE"
	.sectionflags	@"SHF_NOTE_NV_CUINFO"
        /*0018*/ 	.short	0x0002
        /*001a*/ 	.short	0x0064
        /*001c*/ 	.short	0x0082
	.zero		2


//--------------------- .nv.info                  --------------------------
	.section	.nv.info,"",@"SHT_CUDA_INFO"
	.align	4


	//----- nvinfo : EIATTR_REGCOUNT
	.align		4
        /*0000*/ 	.byte	0x04, 0x2f
        /*0002*/ 	.short	(.L_1 - .L_0)
	.align		4
.L_0:
        /*0004*/ 	.word	index@(_Z12simpleKernelPii)
        /*0008*/ 	.word	0x0000000a


	//----- nvinfo : EIATTR_FRAME_SIZE
	.align		4
.L_1:
        /*000c*/ 	.byte	0x04, 0x11
        /*000e*/ 	.short	(.L_3 - .L_2)
	.align		4
.L_2:
        /*0010*/ 	.word	index@(_Z12simpleKernelPii)
        /*0014*/ 	.word	0x00000000


	//----- nvinfo : EIATTR_MIN_STACK_SIZE
	.align		4
.L_3:
        /*0018*/ 	.byte	0x04, 0x12
        /*001a*/ 	.short	(.L_5 - .L_4)
	.align		4
.L_4:
        /*001c*/ 	.word	index@(_Z12simpleKernelPii)
        /*0020*/ 	.word	0x00000000
.L_5:


//--------------------- .nv.compat                --------------------------
	.section	.nv.compat,"",@"SHT_CUDA_COMPAT_INFO"
	.align	4
        /*0000*/ 	.byte	0x02, 0x09, 0x00, 0x00, 0x02, 0x02, 0x01, 0x00, 0x02, 0x05, 0x05, 0x00, 0x03, 0x07, 0x01, 0x01
        /*0010*/ 	.byte	0x02, 0x03, 0x00, 0x00, 0x02, 0x06, 0x01, 0x00, 0x04, 0x0b, 0x08, 0x00, 0x09, 0x00, 0x00, 0x00
        /*0020*/ 	.byte	0x00, 0x00, 0x00, 0x00


//--------------------- .nv.info._Z12simpleKernelPii --------------------------
	.section	.nv.info._Z12simpleKernelPii,"",@"SHT_CUDA_INFO"
	.sectionflags	@""
	.align	4


	//----- nvinfo : EIATTR_CUDA_API_VERSION
	.align		4
        /*0000*/ 	.byte	0x04, 0x37
        /*0002*/ 	.short	(.L_7 - .L_6)
.L_6:
        /*0004*/ 	.word	0x00000082


	//----- nvinfo : EIATTR_KPARAM_INFO
	.align		4
.L_7:
        /*0008*/ 	.byte	0x04, 0x17
        /*000a*/ 	.short	(.L_9 - .L_8)
.L_8:
        /*000c*/ 	.word	0x00000000
        /*0010*/ 	.short	0x0001
        /*0012*/ 	.short	0x0008
        /*0014*/ 	.byte	0x00, 0xf0, 0x11, 0x00


	//----- nvinfo : EIATTR_KPARAM_INFO
	.align		4
.L_9:
        /*0018*/ 	.byte	0x04, 0x17
        /*001a*/ 	.short	(.L_11 - .L_10)
.L_10:
        /*001c*/ 	.word	0x00000000
        /*0020*/ 	.short	0x0000
        /*0022*/ 	.short	0x0000
        /*0024*/ 	.byte	0x00, 0xf5, 0x21, 0x00


	//----- nvinfo : EIATTR_SPARSE_MMA_MASK
	.align		4
.L_11:
        /*0028*/ 	.byte	0x03, 0x50
        /*002a*/ 	.short	0x0000


	//----- nvinfo : EIATTR_MAXREG_COUNT
	.align		4
        /*002c*/ 	.byte	0x03, 0x1b
        /*002e*/ 	.short	0x00ff


	//----- nvinfo : EIATTR_MERCURY_ISA_VERSION
	.align		4
        /*0030*/ 	.byte	0x03, 0x5f
        /*0032*/ 	.short	0x0101


	//----- nvinfo : EIATTR_VRC_CTA_INIT_COUNT
	.align		4
        /*0034*/ 	.byte	0x02, 0x4a
	.zero		1
	.zero		1


	//----- nvinfo : EIATTR_EXIT_INSTR_OFFSETS
	.align		4
        /*0038*/ 	.byte	0x04, 0x1c
        /*003a*/ 	.short	(.L_13 - .L_12)


	//   ....[0]....
.L_12:
        /*003c*/ 	.word	0x00000060


	//   ....[1]....
        /*0040*/ 	.word	0x000000d0


	//----- nvinfo : EIATTR_CBANK_PARAM_SIZE
	.align		4
.L_13:
        /*0044*/ 	.byte	0x03, 0x19
        /*0046*/ 	.short	0x000c


	//----- nvinfo : EIATTR_PARAM_CBANK
	.align		4
        /*0048*/ 	.byte	0x04, 0x0a
        /*004a*/ 	.short	(.L_15 - .L_14)
	.align		4
.L_14:
        /*004c*/ 	.word	index@(.nv.constant0._Z12simpleKernelPii)
        /*0050*/ 	.short	0x0380
        /*0052*/ 	.short	0x000c


	//----- nvinfo : EIATTR_SW_WAR
	.align		4
.L_15:
        /*0054*/ 	.byte	0x04, 0x36
        /*0056*/ 	.short	(.L_17 - .L_16)
.L_16:
        /*0058*/ 	.word	0x00000008
.L_17:


//--------------------- .nv.callgraph             --------------------------
	.section	.nv.callgraph,"",@"SHT_CUDA_CALLGRAPH"
	.align	4
	.sectionentsize	8
	.align		4
        /*0000*/ 	.word	0x00000000
	.align		4
        /*0004*/ 	.word	0xffffffff
	.align		4
        /*0008*/ 	.word	0x00000000
	.align		4
        /*000c*/ 	.word	0xfffffffe
	.align		4
        /*0010*/ 	.word	0x00000000
	.align		4
        /*0014*/ 	.word	0xfffffffd
	.align		4
        /*0018*/ 	.word	0x00000000
	.align		4
        /*001c*/ 	.word	0xfffffffc


//--------------------- .text._Z12simpleKernelPii --------------------------
	.section	.text._Z12simpleKernelPii,"ax",@progbits
	.align	128
        .global         _Z12simpleKernelPii
        .type           _Z12simpleKernelPii,@function
        .size           _Z12simpleKernelPii,(.L_x_1 - _Z12simpleKernelPii)
        .other          _Z12simpleKernelPii,@"STO_CUDA_ENTRY STV_DEFAULT"
_Z12simpleKernelPii:
.text._Z12simpleKernelPii:
[----:B------:R-:W-:Y:S01]  /*0000*/  LDC R1, c[0x0][0x37c] ;  /* 0x0000df00ff017b82 */ /* 0x000fe20000000800 */
[----:B------:R-:W0:Y:S07]  /*0010*/  S2R R7, SR_TID.X ;  /* 0x0000000000077919 */ /* 0x000e2e0000002100 */
[----:B------:R-:W0:Y:S08]  /*0020*/  S2UR UR6, SR_CTAID.X ;  /* 0x00000000000679c3 */ /* 0x000e300000002500 */
[----:B------:R-:W0:Y:S02]  /*0030*/  LDC R0, c[0x0][0x360] ;  /* 0x0000d800ff007b82 */ /* 0x000e240000000800 */
[----:B0-----:R-:W-:-:S05]  /*0040*/  IMAD R5, R0, UR6, R7 ;  /* 0x0000000600057c24 */ /* 0x001fca000f8e0207 */
[----:B------:R-:W-:-:S13]  /*0050*/  ISETP.GT.AND P0, PT, R5, 0xf, PT ;  /* 0x0000000f0500780c */ /* 0x000fda0003f04270 */
[----:B------:R-:W-:Y:S05]  /*0060*/  @P0 EXIT ;  /* 0x000000000000094d */ /* 0x000fea0003800000 */
[----:B------:R-:W0:Y:S01]  /*0070*/  LDC R0, c[0x0][0x388] ;  /* 0x0000e200ff007b82 */ /* 0x000e220000000800 */
[----:B------:R-:W1:Y:S07]  /*0080*/  LDCU.64 UR4, c[0x0][0x358] ;  /* 0x00006b00ff0477ac */ /* 0x000e6e0008000a00 */
[----:B------:R-:W2:Y:S01]  /*0090*/  LDC.64 R2, c[0x0][0x380] ;  /* 0x0000e000ff027b82 */ /* 0x000ea20000000a00 */
[----:B0-----:R-:W-:Y:S02]  /*00a0*/  IMAD R7, R7, R0, UR6 ;  /* 0x0000000607077e24 */ /* 0x001fe4000f8e0200 */
[----:B--2---:R-:W-:-:S05]  /*00b0*/  IMAD.WIDE R2, R5, 0x4, R2 ;  /* 0x0000000405027825 */ /* 0x004fca00078e0202 */
[----:B-1----:R-:W-:Y:S01]  /*00c0*/  STG.E desc[UR4][R2.64], R7 ;  /* 0x0000000702007986 */ /* 0x002fe2000c101904 */
[----:B------:R-:W-:Y:S05]  /*00d0*/  EXIT ;  /* 0x000000000000794d */ /* 0x000fea0003800000 */
.L_x_0:
[----:B------:R-:W-:-:S00]  /*00e0*/  BRA `(.L_x_0) ;  /* 0xfffffffc00fc7947 */ /* 0x000fc0000383ffff */
[----:B------:R-:W-:-:S00]  /*00f0*/  NOP ;  /* 0x0000000000007918 */ /* 0x000fc00000000000 */
        /* <DEDUP_REMOVED lines=8> */
.L_x_1:


//--------------------- .nv.shared.reserved.0     --------------------------
	.section	.nv.shared.reserved.0,"aw",@nobits
	.weak		__nv_reservedSMEM_offset_0_alias
	.size		__nv_reservedSMEM_offset_0_alias, 0, 64
	.other		__nv_reservedSMEM_offset_0_alias,@"STO_CUDA_RESERVED_SHARED STV_DEFAULT"
__nv_reservedSMEM_offset_0_alias:
	.zero		0
	.zero		64


//--------------------- .nv.constant0._Z12simpleKernelPii --------------------------
	.section	.nv.constant0._Z12simpleKernelPii,"a",@progbits
	.sectionflags	@""
	.align	4
.nv.constant0._Z12simpleKernelPii:
	.zero		908


//--------------------- SYMBOLS --------------------------

	.type		.nv.reservedSmem.offset0,@object
	.size		.nv.reservedSmem.offset0,0x4
